//
// Generated by NVIDIA NVVM Compiler
//
// Compiler Build ID: CL-36424714
// Cuda compilation tools, release 13.0, V13.0.88
// Based on NVVM 20.0.0
//

.version 9.0
.target sm_100
.address_size 64

	// .globl	_Z15CUDA_BFS_KERNELPiS_PbS0_S_S0_
.extern .func  (.param .b32 func_retval0) vprintf
(
	.param .b64 vprintf_param_0,
	.param .b64 vprintf_param_1
)
;
.global .align 1 .b8 $str[56] = {116, 104, 114, 101, 97, 100, 73, 68, 32, 58, 32, 37, 100, 44, 32, 100, 95, 102, 114, 111, 110, 116, 105, 101, 114, 91, 37, 100, 93, 32, 58, 32, 37, 100, 44, 32, 100, 95, 118, 105, 115, 105, 116, 101, 100, 91, 37, 100, 93, 32, 58, 32, 37, 100, 10};
.global .align 1 .b8 $str$1[32] = {116, 104, 114, 101, 97, 100, 73, 68, 32, 58, 32, 37, 100, 44, 32, 110, 101, 105, 103, 104, 98, 111, 114, 73, 68, 32, 58, 32, 37, 100, 10};

.visible .entry _Z15CUDA_BFS_KERNELPiS_PbS0_S_S0_(
	.param .u64 .ptr .align 1 _Z15CUDA_BFS_KERNELPiS_PbS0_S_S0__param_0,
	.param .u64 .ptr .align 1 _Z15CUDA_BFS_KERNELPiS_PbS0_S_S0__param_1,
	.param .u64 .ptr .align 1 _Z15CUDA_BFS_KERNELPiS_PbS0_S_S0__param_2,
	.param .u64 .ptr .align 1 _Z15CUDA_BFS_KERNELPiS_PbS0_S_S0__param_3,
	.param .u64 .ptr .align 1 _Z15CUDA_BFS_KERNELPiS_PbS0_S_S0__param_4,
	.param .u64 .ptr .align 1 _Z15CUDA_BFS_KERNELPiS_PbS0_S_S0__param_5
)
{
	.local .align 16 .b8 	__local_depot0[16];
	.reg .b64 	%SP;
	.reg .b64 	%SPL;
	.reg .pred 	%p<14>;
	.reg .b16 	%rs<21>;
	.reg .b32 	%r<54>;
	.reg .b64 	%rd<75>;

	mov.u64 	%SPL, __local_depot0;
	cvta.local.u64 	%SP, %SPL;
	ld.param.u64 	%rd12, [_Z15CUDA_BFS_KERNELPiS_PbS0_S_S0__param_0];
	ld.param.u64 	%rd13, [_Z15CUDA_BFS_KERNELPiS_PbS0_S_S0__param_1];
	ld.param.u64 	%rd14, [_Z15CUDA_BFS_KERNELPiS_PbS0_S_S0__param_2];
	ld.param.u64 	%rd15, [_Z15CUDA_BFS_KERNELPiS_PbS0_S_S0__param_3];
	ld.param.u64 	%rd16, [_Z15CUDA_BFS_KERNELPiS_PbS0_S_S0__param_4];
	ld.param.u64 	%rd17, [_Z15CUDA_BFS_KERNELPiS_PbS0_S_S0__param_5];
	cvta.to.global.u64 	%rd1, %rd16;
	cvta.to.global.u64 	%rd2, %rd13;
	cvta.to.global.u64 	%rd3, %rd15;
	cvta.to.global.u64 	%rd4, %rd17;
	cvta.to.global.u64 	%rd5, %rd14;
	add.u64 	%rd18, %SP, 0;
	add.u64 	%rd6, %SPL, 0;
	mov.u32 	%r21, %tid.x;
	mov.u32 	%r22, %ctaid.x;
	mov.u32 	%r23, %ntid.x;
	mad.lo.s32 	%r1, %r22, %r23, %r21;
	cvt.s64.s32 	%rd19, %r1;
	add.s64 	%rd7, %rd5, %rd19;
	ld.global.s8 	%r24, [%rd7];
	st.local.v4.u32 	[%rd6], {%r1, %r1, %r24, %r1};
	mov.u64 	%rd20, $str;
	cvta.global.u64 	%rd21, %rd20;
	{ // callseq 0, 0
	.param .b64 param0;
	st.param.b64 	[param0], %rd21;
	.param .b64 param1;
	st.param.b64 	[param1], %rd18;
	.param .b32 retval0;
	call.uni (retval0), 
	vprintf, 
	(
	param0, 
	param1
	);
	ld.param.b32 	%r25, [retval0];
	} // callseq 0
	setp.lt.s32 	%p1, %r1, 6;
	@%p1 bra 	$L__BB0_2;
	mov.b16 	%rs1, 0;
	st.global.u8 	[%rd4], %rs1;
$L__BB0_2:
	ld.global.u8 	%rs2, [%rd7];
	setp.ne.s16 	%p2, %rs2, 1;
	@%p2 bra 	$L__BB0_21;
	add.s64 	%rd8, %rd3, %rd19;
	ld.global.u8 	%rs3, [%rd8];
	setp.ne.s16 	%p3, %rs3, 0;
	@%p3 bra 	$L__BB0_21;
	mov.b16 	%rs4, 0;
	st.global.u8 	[%rd7], %rs4;
	mov.b16 	%rs5, 1;
	st.global.u8 	[%rd8], %rs5;
	bar.sync 	0;
	cvta.to.global.u64 	%rd23, %rd12;
	mul.wide.s32 	%rd24, %r1, 4;
	add.s64 	%rd25, %rd23, %rd24;
	ld.global.u32 	%r2, [%rd25];
	ld.global.u32 	%r3, [%rd25+4];
	setp.ge.s32 	%p4, %r2, %r3;
	@%p4 bra 	$L__BB0_21;
	add.s64 	%rd9, %rd1, %rd24;
	sub.s32 	%r27, %r3, %r2;
	and.b32  	%r4, %r27, 3;
	setp.eq.s32 	%p5, %r4, 0;
	mov.u32 	%r51, %r2;
	@%p5 bra 	$L__BB0_10;
	neg.s32 	%r49, %r4;
	mov.u64 	%rd32, $str$1;
	mov.u32 	%r51, %r2;
$L__BB0_7:
	.pragma "nounroll";
	mul.wide.s32 	%rd27, %r51, 4;
	add.s64 	%rd28, %rd2, %rd27;
	ld.global.u32 	%r8, [%rd28];
	cvt.s64.s32 	%rd29, %r8;
	add.s64 	%rd30, %rd3, %rd29;
	ld.global.u8 	%rs6, [%rd30];
	setp.ne.s16 	%p6, %rs6, 0;
	@%p6 bra 	$L__BB0_9;
	cvt.s64.s32 	%rd31, %r8;
	st.local.v2.u32 	[%rd6], {%r1, %r8};
	cvta.global.u64 	%rd33, %rd32;
	{ // callseq 1, 0
	.param .b64 param0;
	st.param.b64 	[param0], %rd33;
	.param .b64 param1;
	st.param.b64 	[param1], %rd18;
	.param .b32 retval0;
	call.uni (retval0), 
	vprintf, 
	(
	param0, 
	param1
	);
	ld.param.b32 	%r28, [retval0];
	} // callseq 1
	ld.global.u32 	%r30, [%rd9];
	add.s32 	%r31, %r30, 1;
	mul.wide.s32 	%rd35, %r8, 4;
	add.s64 	%rd36, %rd1, %rd35;
	st.global.u32 	[%rd36], %r31;
	add.s64 	%rd37, %rd5, %rd31;
	mov.b16 	%rs7, 1;
	st.global.u8 	[%rd37], %rs7;
	mov.b16 	%rs8, 0;
	st.global.u8 	[%rd4], %rs8;
$L__BB0_9:
	add.s32 	%r51, %r51, 1;
	add.s32 	%r49, %r49, 1;
	setp.ne.s32 	%p7, %r49, 0;
	@%p7 bra 	$L__BB0_7;
$L__BB0_10:
	sub.s32 	%r32, %r2, %r3;
	setp.gt.u32 	%p8, %r32, -4;
	@%p8 bra 	$L__BB0_21;
	sub.s32 	%r52, %r51, %r3;
	add.s64 	%rd10, %rd2, 8;
	mov.u64 	%rd42, $str$1;
$L__BB0_12:
	mul.wide.s32 	%rd38, %r51, 4;
	add.s64 	%rd11, %rd10, %rd38;
	ld.global.u32 	%r15, [%rd11+-8];
	cvt.s64.s32 	%rd39, %r15;
	add.s64 	%rd40, %rd3, %rd39;
	ld.global.u8 	%rs9, [%rd40];
	setp.ne.s16 	%p9, %rs9, 0;
	@%p9 bra 	$L__BB0_14;
	cvt.s64.s32 	%rd41, %r15;
	st.local.v2.u32 	[%rd6], {%r1, %r15};
	cvta.global.u64 	%rd43, %rd42;
	{ // callseq 2, 0
	.param .b64 param0;
	st.param.b64 	[param0], %rd43;
	.param .b64 param1;
	st.param.b64 	[param1], %rd18;
	.param .b32 retval0;
	call.uni (retval0), 
	vprintf, 
	(
	param0, 
	param1
	);
	ld.param.b32 	%r33, [retval0];
	} // callseq 2
	ld.global.u32 	%r35, [%rd9];
	add.s32 	%r36, %r35, 1;
	mul.wide.s32 	%rd45, %r15, 4;
	add.s64 	%rd46, %rd1, %rd45;
	st.global.u32 	[%rd46], %r36;
	add.s64 	%rd47, %rd5, %rd41;
	mov.b16 	%rs10, 1;
	st.global.u8 	[%rd47], %rs10;
	mov.b16 	%rs11, 0;
	st.global.u8 	[%rd4], %rs11;
$L__BB0_14:
	ld.global.u32 	%r16, [%rd11+-4];
	cvt.s64.s32 	%rd48, %r16;
	add.s64 	%rd49, %rd3, %rd48;
	ld.global.u8 	%rs12, [%rd49];
	setp.ne.s16 	%p10, %rs12, 0;
	@%p10 bra 	$L__BB0_16;
	cvt.s64.s32 	%rd50, %r16;
	st.local.v2.u32 	[%rd6], {%r1, %r16};
	cvta.global.u64 	%rd52, %rd42;
	{ // callseq 3, 0
	.param .b64 param0;
	st.param.b64 	[param0], %rd52;
	.param .b64 param1;
	st.param.b64 	[param1], %rd18;
	.param .b32 retval0;
	call.uni (retval0), 
	vprintf, 
	(
	param0, 
	param1
	);
	ld.param.b32 	%r37, [retval0];
	} // callseq 3
	ld.global.u32 	%r39, [%rd9];
	add.s32 	%r40, %r39, 1;
	mul.wide.s32 	%rd54, %r16, 4;
	add.s64 	%rd55, %rd1, %rd54;
	st.global.u32 	[%rd55], %r40;
	add.s64 	%rd56, %rd5, %rd50;
	mov.b16 	%rs13, 1;
	st.global.u8 	[%rd56], %rs13;
	mov.b16 	%rs14, 0;
	st.global.u8 	[%rd4], %rs14;
$L__BB0_16:
	ld.global.u32 	%r17, [%rd11];
	cvt.s64.s32 	%rd57, %r17;
	add.s64 	%rd58, %rd3, %rd57;
	ld.global.u8 	%rs15, [%rd58];
	setp.ne.s16 	%p11, %rs15, 0;
	@%p11 bra 	$L__BB0_18;
	cvt.s64.s32 	%rd59, %r17;
	st.local.v2.u32 	[%rd6], {%r1, %r17};
	cvta.global.u64 	%rd61, %rd42;
	{ // callseq 4, 0
	.param .b64 param0;
	st.param.b64 	[param0], %rd61;
	.param .b64 param1;
	st.param.b64 	[param1], %rd18;
	.param .b32 retval0;
	call.uni (retval0), 
	vprintf, 
	(
	param0, 
	param1
	);
	ld.param.b32 	%r41, [retval0];
	} // callseq 4
	ld.global.u32 	%r43, [%rd9];
	add.s32 	%r44, %r43, 1;
	mul.wide.s32 	%rd63, %r17, 4;
	add.s64 	%rd64, %rd1, %rd63;
	st.global.u32 	[%rd64], %r44;
	add.s64 	%rd65, %rd5, %rd59;
	mov.b16 	%rs16, 1;
	st.global.u8 	[%rd65], %rs16;
	mov.b16 	%rs17, 0;
	st.global.u8 	[%rd4], %rs17;
$L__BB0_18:
	ld.global.u32 	%r18, [%rd11+4];
	cvt.s64.s32 	%rd66, %r18;
	add.s64 	%rd67, %rd3, %rd66;
	ld.global.u8 	%rs18, [%rd67];
	setp.ne.s16 	%p12, %rs18, 0;
	@%p12 bra 	$L__BB0_20;
	st.local.v2.u32 	[%rd6], {%r1, %r18};
	cvta.global.u64 	%rd70, %rd42;
	{ // callseq 5, 0
	.param .b64 param0;
	st.param.b64 	[param0], %rd70;
	.param .b64 param1;
	st.param.b64 	[param1], %rd18;
	.param .b32 retval0;
	call.uni (retval0), 
	vprintf, 
	(
	param0, 
	param1
	);
	ld.param.b32 	%r45, [retval0];
	} // callseq 5
	ld.global.u32 	%r47, [%rd9];
	add.s32 	%r48, %r47, 1;
	mul.wide.s32 	%rd72, %r18, 4;
	add.s64 	%rd73, %rd1, %rd72;
	st.global.u32 	[%rd73], %r48;
	add.s64 	%rd74, %rd5, %rd66;
	mov.b16 	%rs19, 1;
	st.global.u8 	[%rd74], %rs19;
	mov.b16 	%rs20, 0;
	st.global.u8 	[%rd4], %rs20;
$L__BB0_20:
	add.s32 	%r51, %r51, 4;
	add.s32 	%r52, %r52, 4;
	setp.ne.s32 	%p13, %r52, 0;
	@%p13 bra 	$L__BB0_12;
$L__BB0_21:
	ret;

}


// ===== COMPILED SASS (sm_100) =====

	.target	sm_100

	.elftype	@"ET_EXEC"


//--------------------- .note.nv.tkinfo           --------------------------
	.section	.note.nv.tkinfo,"",@"SHT_NOTE"
	.sectionflags	@"SHF_NOTE_NV_TKINFO"
	.tkinfo
        /*0018*/ 	.word	0x00000002
        /*0030*/ 	.string	""
        /*0030*/ 	.string	"ptxas"
        /*0030*/ 	.string	"Cuda compilation tools, release 13.0, V13.0.88"
        /*0030*/ 	.string	"Build cuda_13.0.r13.0/compiler.36424714_0"
        /*0030*/ 	.string	"-arch sm_100 -m 64 "



//--------------------- .note.nv.cuinfo           --------------------------
	.section	.note.nv.cuinfo,"",@"SHT_NOTE"
	.sectionflags	@"SHF_NOTE_NV_CUINFO"
        /*0018*/ 	.short	0x0002
        /*001a*/ 	.short	0x0064
        /*001c*/ 	.short	0x0082
	.zero		2


//--------------------- .nv.info                  --------------------------
	.section	.nv.info,"",@"SHT_CUDA_INFO"
	.align	4


	//----- nvinfo : EIATTR_REGCOUNT
	.align		4
        /*0000*/ 	.byte	0x04, 0x2f
        /*0002*/ 	.short	(.L_3 - .L_2)
	.align		4
.L_2:
        /*0004*/ 	.word	index@(_Z15CUDA_BFS_KERNELPiS_PbS0_S_S0_)
        /*0008*/ 	.word	0x00000022


	//----- nvinfo : EIATTR_FRAME_SIZE
	.align		4
.L_3:
        /*000c*/ 	.byte	0x04, 0x11
        /*000e*/ 	.short	(.L_5 - .L_4)
	.align		4
.L_4:
        /*0010*/ 	.word	index@(_Z15CUDA_BFS_KERNELPiS_PbS0_S_S0_)
        /*0014*/ 	.word	0x00000010


	//----- nvinfo : EIATTR_MIN_STACK_SIZE
	.align		4
.L_5:
        /*0018*/ 	.byte	0x04, 0x12
        /*001a*/ 	.short	(.L_7 - .L_6)
	.align		4
.L_6:
        /*001c*/ 	.word	index@(_Z15CUDA_BFS_KERNELPiS_PbS0_S_S0_)
        /*0020*/ 	.word	0x00000010
.L_7:


//--------------------- .nv.compat                --------------------------
	.section	.nv.compat,"",@"SHT_CUDA_COMPAT_INFO"
	.align	4
        /*0000*/ 	.byte	0x02, 0x09, 0x00, 0x00, 0x02, 0x02, 0x01, 0x00, 0x02, 0x05, 0x05, 0x00, 0x03, 0x07, 0x01, 0x01
        /*0010*/ 	.byte	0x02, 0x03, 0x00, 0x00, 0x02, 0x06, 0x01, 0x00, 0x04, 0x0b, 0x08, 0x00, 0x09, 0x00, 0x00, 0x00
        /*0020*/ 	.byte	0x00, 0x00, 0x00, 0x00


//--------------------- .nv.info._Z15CUDA_BFS_KERNELPiS_PbS0_S_S0_ --------------------------
	.section	.nv.info._Z15CUDA_BFS_KERNELPiS_PbS0_S_S0_,"",@"SHT_CUDA_INFO"
	.sectionflags	@""
	.align	4


	//----- nvinfo : EIATTR_CUDA_API_VERSION
	.align		4
        /*0000*/ 	.byte	0x04, 0x37
        /*0002*/ 	.short	(.L_9 - .L_8)
.L_8:
        /*0004*/ 	.word	0x00000082


	//----- nvinfo : EIATTR_KPARAM_INFO
	.align		4
.L_9:
        /*0008*/ 	.byte	0x04, 0x17
        /*000a*/ 	.short	(.L_11 - .L_10)
.L_10:
        /*000c*/ 	.word	0x00000000
        /*0010*/ 	.short	0x0005
        /*0012*/ 	.short	0x0028
        /*0014*/ 	.byte	0x00, 0xf5, 0x21, 0x00


	//----- nvinfo : EIATTR_KPARAM_INFO
	.align		4
.L_11:
        /*0018*/ 	.byte	0x04, 0x17
        /*001a*/ 	.short	(.L_13 - .L_12)
.L_12:
        /*001c*/ 	.word	0x00000000
        /*0020*/ 	.short	0x0004
        /*0022*/ 	.short	0x0020
        /*0024*/ 	.byte	0x00, 0xf5, 0x21, 0x00


	//----- nvinfo : EIATTR_KPARAM_INFO
	.align		4
.L_13:
        /*0028*/ 	.byte	0x04, 0x17
        /*002a*/ 	.short	(.L_15 - .L_14)
.L_14:
        /*002c*/ 	.word	0x00000000
        /*0030*/ 	.short	0x0003
        /*0032*/ 	.short	0x0018
        /*0034*/ 	.byte	0x00, 0xf5, 0x21, 0x00


	//----- nvinfo : EIATTR_KPARAM_INFO
	.align		4
.L_15:
        /*0038*/ 	.byte	0x04, 0x17
        /*003a*/ 	.short	(.L_17 - .L_16)
.L_16:
        /*003c*/ 	.word	0x00000000
        /*0040*/ 	.short	0x0002
        /*0042*/ 	.short	0x0010
        /*0044*/ 	.byte	0x00, 0xf5, 0x21, 0x00


	//----- nvinfo : EIATTR_KPARAM_INFO
	.align		4
.L_17:
        /*0048*/ 	.byte	0x04, 0x17
        /*004a*/ 	.short	(.L_19 - .L_18)
.L_18:
        /*004c*/ 	.word	0x00000000
        /*0050*/ 	.short	0x0001
        /*0052*/ 	.short	0x0008
        /*0054*/ 	.byte	0x00, 0xf5, 0x21, 0x00


	//----- nvinfo : EIATTR_KPARAM_INFO
	.align		4
.L_19:
        /*0058*/ 	.byte	0x04, 0x17
        /*005a*/ 	.short	(.L_21 - .L_20)
.L_20:
        /*005c*/ 	.word	0x00000000
        /*0060*/ 	.short	0x0000
        /*0062*/ 	.short	0x0000
        /*0064*/ 	.byte	0x00, 0xf5, 0x21, 0x00


	//----- nvinfo : EIATTR_SPARSE_MMA_MASK
	.align		4
.L_21:
        /*0068*/ 	.byte	0x03, 0x50
        /*006a*/ 	.short	0x0000


	//----- nvinfo : EIATTR_MAXREG_COUNT
	.align		4
        /*006c*/ 	.byte	0x03, 0x1b
        /*006e*/ 	.short	0x00ff


	//----- nvinfo : EIATTR_NUM_BARRIERS
	.align		4
        /*0070*/ 	.byte	0x02, 0x4c
        /*0072*/ 	.byte	0x01
	.zero		1


	//----- nvinfo : EIATTR_EXTERNS
	.align		4
        /*0074*/ 	.byte	0x04, 0x0f
        /*0076*/ 	.short	(.L_23 - .L_22)


	//   ....[0]....
	.align		4
.L_22:
        /*0078*/ 	.word	index@(vprintf)


	//----- nvinfo : EIATTR_MERCURY_ISA_VERSION
	.align		4
.L_23:
        /*007c*/ 	.byte	0x03, 0x5f
        /*007e*/ 	.short	0x0101


	//----- nvinfo : EIATTR_VRC_CTA_INIT_COUNT
	.align		4
        /*0080*/ 	.byte	0x02, 0x4a
	.zero		1
	.zero		1


	//----- nvinfo : EIATTR_SYSCALL_OFFSETS
	.align		4
        /*0084*/ 	.byte	0x04, 0x46
        /*0086*/ 	.short	(.L_25 - .L_24)


	//   ....[0]....
.L_24:
        /*0088*/ 	.word	0x000001c0


	//   ....[1]....
        /*008c*/ 	.word	0x00000570


	//   ....[2]....
        /*0090*/ 	.word	0x00000850


	//   ....[3]....
        /*0094*/ 	.word	0x00000a40


	//   ....[4]....
        /*0098*/ 	.word	0x00000c30


	//   ....[5]....
        /*009c*/ 	.word	0x00000e20


	//----- nvinfo : EIATTR_EXIT_INSTR_OFFSETS
	.align		4
.L_25:
        /*00a0*/ 	.byte	0x04, 0x1c
        /*00a2*/ 	.short	(.L_27 - .L_26)


	//   ....[0]....
.L_26:
        /*00a4*/ 	.word	0x00000220


	//   ....[1]....
        /*00a8*/ 	.word	0x00000280


	//   ....[2]....
        /*00ac*/ 	.word	0x00000330


	//   ....[3]....
        /*00b0*/ 	.word	0x000006b0


	//   ....[4]....
        /*00b4*/ 	.word	0x00000f30


	//----- nvinfo : EIATTR_CRS_STACK_SIZE
	.align		4
.L_27:
        /*00b8*/ 	.byte	0x04, 0x1e
        /*00ba*/ 	.short	(.L_29 - .L_28)
.L_28:
        /*00bc*/ 	.word	0x00000000


	//----- nvinfo : EIATTR_CBANK_PARAM_SIZE
	.align		4
.L_29:
        /*00c0*/ 	.byte	0x03, 0x19
        /*00c2*/ 	.short	0x0030


	//----- nvinfo : EIATTR_PARAM_CBANK
	.align		4
        /*00c4*/ 	.byte	0x04, 0x0a
        /*00c6*/ 	.short	(.L_31 - .L_30)
	.align		4
.L_30:
        /*00c8*/ 	.word	index@(.nv.constant0._Z15CUDA_BFS_KERNELPiS_PbS0_S_S0_)
        /*00cc*/ 	.short	0x0380
        /*00ce*/ 	.short	0x0030


	//----- nvinfo : EIATTR_SW_WAR
	.align		4
.L_31:
        /*00d0*/ 	.byte	0x04, 0x36
        /*00d2*/ 	.short	(.L_33 - .L_32)
.L_32:
        /*00d4*/ 	.word	0x00000008
.L_33:


//--------------------- .nv.callgraph             --------------------------
	.section	.nv.callgraph,"",@"SHT_CUDA_CALLGRAPH"
	.align	4
	.sectionentsize	8
	.align		4
        /*0000*/ 	.word	0x00000000
	.align		4
        /*0004*/ 	.word	0xffffffff
	.align		4
        /*0008*/ 	.word	index@(_Z15CUDA_BFS_KERNELPiS_PbS0_S_S0_)
	.align		4
        /*000c*/ 	.word	index@(vprintf)
	.align		4
        /*0010*/ 	.word	0x00000000
	.align		4
        /*0014*/ 	.word	0xfffffffe
	.align		4
        /*0018*/ 	.word	0x00000000
	.align		4
        /*001c*/ 	.word	0xfffffffd
	.align		4
        /*0020*/ 	.word	0x00000000
	.align		4
        /*0024*/ 	.word	0xfffffffc


//--------------------- .nv.constant4             --------------------------
	.section	.nv.constant4,"a",@progbits
	.align	8
	.align		8
.nv.constant4:
        /*0000*/ 	.dword	vprintf
	.align		8
        /*0008*/ 	.dword	$str
	.align		8
        /*0010*/ 	.dword	$str$1


//--------------------- .text._Z15CUDA_BFS_KERNELPiS_PbS0_S_S0_ --------------------------
	.section	.text._Z15CUDA_BFS_KERNELPiS_PbS0_S_S0_,"ax",@progbits
	.align	128
        .global         _Z15CUDA_BFS_KERNELPiS_PbS0_S_S0_
        .type           _Z15CUDA_BFS_KERNELPiS_PbS0_S_S0_,@function
        .size           _Z15CUDA_BFS_KERNELPiS_PbS0_S_S0_,(.L_x_21 - _Z15CUDA_BFS_KERNELPiS_PbS0_S_S0_)
        .other          _Z15CUDA_BFS_KERNELPiS_PbS0_S_S0_,@"STO_CUDA_ENTRY STV_DEFAULT"
_Z15CUDA_BFS_KERNELPiS_PbS0_S_S0_:
.text._Z15CUDA_BFS_KERNELPiS_PbS0_S_S0_:
[----:B------:R-:W0:Y:S01]  /*0000*/  LDC R1, c[0x0][0x37c] ;  /* 0x0000df00ff017b82 */ /* 0x000e220000000800 */
[----:B------:R-:W1:Y:S01]  /*0010*/  S2R R18, SR_TID.X ;  /* 0x0000000000127919 */ /* 0x000e620000002100 */
[----:B------:R-:W2:Y:S06]  /*0020*/  LDCU UR5, c[0x0][0x2fc] ;  /* 0x00005f80ff0577ac */ /* 0x000eac0008000800 */
[----:B------:R-:W1:Y:S01]  /*0030*/  S2UR UR4, SR_CTAID.X ;  /* 0x00000000000479c3 */ /* 0x000e620000002500 */
[----:B0-----:R-:W-:Y:S01]  /*0040*/  VIADD R1, R1, 0xfffffff0 ;  /* 0xfffffff001017836 */ /* 0x001fe20000000000 */
[----:B------:R-:W0:Y:S01]  /*0050*/  LDCU.64 UR6, c[0x0][0x390] ;  /* 0x00007200ff0677ac */ /* 0x000e220008000a00 */
[----:B------:R-:W3:Y:S05]  /*0060*/  LDCU.64 UR36, c[0x0][0x358] ;  /* 0x00006b00ff2477ac */ /* 0x000eea0008000a00 */
[----:B------:R-:W1:Y:S02]  /*0070*/  LDC R3, c[0x0][0x360] ;  /* 0x0000d800ff037b82 */ /* 0x000e640000000800 */
[----:B-1----:R-:W-:-:S05]  /*0080*/  IMAD R18, R3, UR4, R18 ;  /* 0x0000000403127c24 */ /* 0x002fca000f8e0212 */
[----:B------:R-:W-:Y:S02]  /*0090*/  SHF.R.S32.HI R17, RZ, 0x1f, R18 ;  /* 0x0000001fff117819 */ /* 0x000fe40000011412 */
[----:B0-----:R-:W-:-:S04]  /*00a0*/  IADD3 R26, P0, PT, R18, UR6, RZ ;  /* 0x00000006121a7c10 */ /* 0x001fc8000ff1e0ff */
[----:B------:R-:W-:Y:S01]  /*00b0*/  IADD3.X R27, PT, PT, R17, UR7, RZ, P0, !PT ;  /* 0x00000007111b7c10 */ /* 0x000fe200087fe4ff */
[----:B------:R-:W0:Y:S04]  /*00c0*/  LDCU UR4, c[0x0][0x2f8] ;  /* 0x00005f00ff0477ac */ /* 0x000e280008000800 */
[----:B---3--:R-:W3:Y:S01]  /*00d0*/  LDG.E.S8 R14, desc[UR36][R26.64] ;  /* 0x000000241a0e7981 */ /* 0x008ee2000c1e1300 */
[--C-:B------:R-:W-:Y:S01]  /*00e0*/  IMAD.MOV.U32 R12, RZ, RZ, R18.reuse ;  /* 0x000000ffff0c7224 */ /* 0x100fe200078e0012 */
[----:B------:R-:W-:Y:S01]  /*00f0*/  MOV R0, 0x0 ;  /* 0x0000000000007802 */ /* 0x000fe20000000f00 */
[--C-:B------:R-:W-:Y:S01]  /*0100*/  IMAD.MOV.U32 R13, RZ, RZ, R18.reuse ;  /* 0x000000ffff0d7224 */ /* 0x100fe200078e0012 */
[----:B------:R-:W1:Y:S01]  /*0110*/  LDCU.64 UR6, c[0x4][0x8] ;  /* 0x01000100ff0677ac */ /* 0x000e620008000a00 */
[----:B------:R-:W-:Y:S01]  /*0120*/  IMAD.MOV.U32 R15, RZ, RZ, R18 ;  /* 0x000000ffff0f7224 */ /* 0x000fe200078e0012 */
[----:B------:R4:W3:Y:S01]  /*0130*/  LDC.64 R8, c[0x4][R0] ;  /* 0x0100000000087b82 */ /* 0x0008e20000000a00 */
[----:B0-----:R-:W-:-:S05]  /*0140*/  IADD3 R16, P0, PT, R1, UR4, RZ ;  /* 0x0000000401107c10 */ /* 0x001fca000ff1e0ff */
[----:B--2---:R-:W-:Y:S02]  /*0150*/  IMAD.X R2, RZ, RZ, UR5, P0 ;  /* 0x00000005ff027e24 */ /* 0x004fe400080e06ff */
[----:B------:R-:W-:Y:S02]  /*0160*/  IMAD.MOV.U32 R6, RZ, RZ, R16 ;  /* 0x000000ffff067224 */ /* 0x000fe400078e0010 */
[----:B-1----:R-:W-:Y:S02]  /*0170*/  IMAD.U32 R4, RZ, RZ, UR6 ;  /* 0x00000006ff047e24 */ /* 0x002fe4000f8e00ff */
[----:B------:R-:W-:Y:S02]  /*0180*/  IMAD.U32 R5, RZ, RZ, UR7 ;  /* 0x00000007ff057e24 */ /* 0x000fe4000f8e00ff */
[----:B------:R-:W-:Y:S01]  /*0190*/  IMAD.MOV.U32 R7, RZ, RZ, R2 ;  /* 0x000000ffff077224 */ /* 0x000fe200078e0002 */
[----:B---3--:R4:W-:Y:S06]  /*01a0*/  STL.128 [R1], R12 ;  /* 0x0000000c01007387 */ /* 0x0089ec0000100c00 */
[----:B------:R-:W-:-:S07]  /*01b0*/  LEPC R20, `(.L_x_0) ;  /* 0x000000001014794e */ /* 0x000fce0000000000 */
[----:B----4-:R-:W-:Y:S05]  /*01c0*/  CALL.ABS.NOINC R8 ;  /* 0x0000000008007343 */ /* 0x010fea0003c00000 */
.L_x_0:
[----:B------:R-:W-:-:S13]  /*01d0*/  ISETP.GE.AND P0, PT, R18, 0x6, PT ;  /* 0x000000061200780c */ /* 0x000fda0003f06270 */
[----:B------:R-:W0:Y:S02]  /*01e0*/  @P0 LDC.64 R4, c[0x0][0x3a8] ;  /* 0x0000ea00ff040b82 */ /* 0x000e240000000a00 */
[----:B0-----:R0:W-:Y:S04]  /*01f0*/  @P0 STG.E.U8 desc[UR36][R4.64], RZ ;  /* 0x000000ff04000986 */ /* 0x0011e8000c101124 */
[----:B------:R-:W2:Y:S02]  /*0200*/  LDG.E.U8 R0, desc[UR36][R26.64] ;  /* 0x000000241a007981 */ /* 0x000ea4000c1e1100 */
[----:B--2---:R-:W-:-:S13]  /*0210*/  ISETP.NE.AND P0, PT, R0, 0x1, PT ;  /* 0x000000010000780c */ /* 0x004fda0003f05270 */
[----:B0-----:R-:W-:Y:S05]  /*0220*/  @P0 EXIT ;  /* 0x000000000000094d */ /* 0x001fea0003800000 */
[----:B------:R-:W0:Y:S02]  /*0230*/  LDCU.64 UR4, c[0x0][0x398] ;  /* 0x00007300ff0477ac */ /* 0x000e240008000a00 */
[----:B0-----:R-:W-:-:S04]  /*0240*/  IADD3 R4, P0, PT, R18, UR4, RZ ;  /* 0x0000000412047c10 */ /* 0x001fc8000ff1e0ff */
[----:B------:R-:W-:-:S05]  /*0250*/  IADD3.X R5, PT, PT, R17, UR5, RZ, P0, !PT ;  /* 0x0000000511057c10 */ /* 0x000fca00087fe4ff */
[----:B------:R-:W2:Y:S02]  /*0260*/  LDG.E.U8 R0, desc[UR36][R4.64] ;  /* 0x0000002404007981 */ /* 0x000ea4000c1e1100 */
[----:B--2---:R-:W-:-:S13]  /*0270*/  ISETP.NE.AND P0, PT, R0, RZ, PT ;  /* 0x000000ff0000720c */ /* 0x004fda0003f05270 */
[----:B------:R-:W-:Y:S05]  /*0280*/  @P0 EXIT ;  /* 0x000000000000094d */ /* 0x000fea0003800000 */
[----:B------:R-:W-:Y:S01]  /*0290*/  IMAD.MOV.U32 R0, RZ, RZ, 0x1 ;  /* 0x00000001ff007424 */ /* 0x000fe200078e00ff */
[----:B------:R-:W0:Y:S01]  /*02a0*/  LDC.64 R6, c[0x0][0x380] ;  /* 0x0000e000ff067b82 */ /* 0x000e220000000a00 */
[----:B------:R1:W-:Y:S01]  /*02b0*/  STG.E.U8 desc[UR36][R26.64], RZ ;  /* 0x000000ff1a007986 */ /* 0x0003e2000c101124 */
[----:B------:R-:W-:Y:S05]  /*02c0*/  WARPSYNC.ALL ;  /* 0x0000000000007948 */ /* 0x000fea0003800000 */
[----:B------:R1:W-:Y:S01]  /*02d0*/  STG.E.U8 desc[UR36][R4.64], R0 ;  /* 0x0000000004007986 */ /* 0x0003e2000c101124 */
[----:B0-----:R-:W-:Y:S01]  /*02e0*/  IMAD.WIDE R6, R18, 0x4, R6 ;  /* 0x0000000412067825 */ /* 0x001fe200078e0206 */
[----:B------:R-:W-:Y:S06]  /*02f0*/  BAR.SYNC.DEFER_BLOCKING 0x0 ;  /* 0x0000000000007b1d */ /* 0x000fec0000010000 */
[----:B------:R-:W2:Y:S04]  /*0300*/  LDG.E R25, desc[UR36][R6.64] ;  /* 0x0000002406197981 */ /* 0x000ea8000c1e1900 */
[----:B------:R-:W2:Y:S02]  /*0310*/  LDG.E R22, desc[UR36][R6.64+0x4] ;  /* 0x0000042406167981 */ /* 0x000ea4000c1e1900 */
[----:B--2---:R-:W-:-:S13]  /*0320*/  ISETP.GE.AND P0, PT, R25, R22, PT ;  /* 0x000000161900720c */ /* 0x004fda0003f06270 */
[----:B-1----:R-:W-:Y:S05]  /*0330*/  @P0 EXIT ;  /* 0x000000000000094d */ /* 0x002fea0003800000 */
[----:B------:R-:W0:Y:S01]  /*0340*/  LDC.64 R28, c[0x0][0x3a0] ;  /* 0x0000e800ff1c7b82 */ /* 0x000e220000000a00 */
[--C-:B------:R-:W-:Y:S01]  /*0350*/  IMAD.IADD R0, R22, 0x1, -R25.reuse ;  /* 0x0000000116007824 */ /* 0x100fe200078e0a19 */
[----:B------:R-:W1:Y:S01]  /*0360*/  LDCU.64 UR42, c[0x0][0x398] ;  /* 0x00007300ff2a77ac */ /* 0x000e620008000a00 */
[----:B------:R-:W-:Y:S01]  /*0370*/  BSSY.RECONVERGENT B7, `(.L_x_1) ;  /* 0x0000031000077945 */ /* 0x000fe20003800200 */
[----:B------:R-:W-:Y:S02]  /*0380*/  IMAD.MOV.U32 R17, RZ, RZ, R25 ;  /* 0x000000ffff117224 */ /* 0x000fe400078e0019 */
[----:B------:R-:W-:Y:S01]  /*0390*/  LOP3.LUT P0, R0, R0, 0x3, RZ, 0xc0, !PT ;  /* 0x0000000300007812 */ /* 0x000fe2000780c0ff */
[----:B------:R-:W2:Y:S01]  /*03a0*/  LDCU.64 UR38, c[0x0][0x398] ;  /* 0x00007300ff2677ac */ /* 0x000ea20008000a00 */
[----:B------:R-:W3:Y:S01]  /*03b0*/  LDCU.64 UR44, c[0x0][0x390] ;  /* 0x00007200ff2c77ac */ /* 0x000ee20008000a00 */
[----:B------:R-:W4:Y:S01]  /*03c0*/  LDCU.64 UR40, c[0x0][0x390] ;  /* 0x00007200ff2877ac */ /* 0x000f220008000a00 */
[----:B0-----:R-:W-:-:S09]  /*03d0*/  IMAD.WIDE R28, R18, 0x4, R28 ;  /* 0x00000004121c7825 */ /* 0x001fd200078e021c */
[----:B-1234-:R-:W-:Y:S05]  /*03e0*/  @!P0 BRA `(.L_x_2) ;  /* 0x0000000000a48947 */ /* 0x01efea0003800000 */
[----:B------:R-:W-:Y:S02]  /*03f0*/  IMAD.MOV R24, RZ, RZ, -R0 ;  /* 0x000000ffff187224 */ /* 0x000fe400078e0a00 */
[----:B------:R-:W-:-:S07]  /*0400*/  IMAD.MOV.U32 R17, RZ, RZ, R25 ;  /* 0x000000ffff117224 */ /* 0x000fce00078e0019 */
.L_x_6:
[----:B0-----:R-:W0:Y:S02]  /*0410*/  LDC.64 R4, c[0x0][0x388] ;  /* 0x0000e200ff047b82 */ /* 0x001e240000000a00 */
[----:B0-----:R-:W-:-:S05]  /*0420*/  IMAD.WIDE R4, R17, 0x4, R4 ;  /* 0x0000000411047825 */ /* 0x001fca00078e0204 */
[----:B------:R-:W2:Y:S02]  /*0430*/  LDG.E R19, desc[UR36][R4.64] ;  /* 0x0000002404137981 */ /* 0x000ea4000c1e1900 */
[----:B--2---:R-:W-:Y:S02]  /*0440*/  SHF.R.S32.HI R23, RZ, 0x1f, R19 ;  /* 0x0000001fff177819 */ /* 0x004fe40000011413 */
[----:B------:R-:W-:-:S04]  /*0450*/  IADD3 R6, P0, PT, R19, UR38, RZ ;  /* 0x0000002613067c10 */ /* 0x000fc8000ff1e0ff */
[----:B------:R-:W-:-:S05]  /*0460*/  IADD3.X R7, PT, PT, R23, UR39, RZ, P0, !PT ;  /* 0x0000002717077c10 */ /* 0x000fca00087fe4ff */
[----:B------:R-:W2:Y:S01]  /*0470*/  LDG.E.U8 R6, desc[UR36][R6.64] ;  /* 0x0000002406067981 */ /* 0x000ea2000c1e1100 */
[----:B------:R-:W-:Y:S01]  /*0480*/  VIADD R24, R24, 0x1 ;  /* 0x0000000118187836 */ /* 0x000fe20000000000 */
[----:B------:R-:W-:Y:S04]  /*0490*/  BSSY.RECONVERGENT B6, `(.L_x_3) ;  /* 0x000001b000067945 */ /* 0x000fe80003800200 */
[----:B------:R-:W-:-:S04]  /*04a0*/  ISETP.NE.AND P1, PT, R24, RZ, PT ;  /* 0x000000ff1800720c */ /* 0x000fc80003f25270 */
[----:B------:R-:W-:Y:S02]  /*04b0*/  P2R R26, PR, RZ, 0x2 ;  /* 0x00000002ff1a7803 */ /* 0x000fe40000000000 */
[----:B--2---:R-:W-:-:S13]  /*04c0*/  ISETP.NE.AND P0, PT, R6, RZ, PT ;  /* 0x000000ff0600720c */ /* 0x004fda0003f05270 */
[----:B------:R-:W-:Y:S05]  /*04d0*/  @P0 BRA `(.L_x_4) ;  /* 0x0000000000580947 */ /* 0x000fea0003800000 */
[----:B------:R-:W-:Y:S01]  /*04e0*/  MOV R8, 0x0 ;  /* 0x0000000000087802 */ /* 0x000fe20000000f00 */
[----:B------:R0:W-:Y:S01]  /*04f0*/  STL.64 [R1], R18 ;  /* 0x0000001201007387 */ /* 0x0001e20000100a00 */
[----:B------:R-:W1:Y:S01]  /*0500*/  LDCU.64 UR4, c[0x4][0x10] ;  /* 0x01000200ff0477ac */ /* 0x000e620008000a00 */
[----:B------:R-:W-:Y:S02]  /*0510*/  IMAD.MOV.U32 R6, RZ, RZ, R16 ;  /* 0x000000ffff067224 */ /* 0x000fe400078e0010 */
[----:B------:R-:W-:Y:S01]  /*0520*/  IMAD.MOV.U32 R7, RZ, RZ, R2 ;  /* 0x000000ffff077224 */ /* 0x000fe200078e0002 */
[----:B------:R-:W2:Y:S01]  /*0530*/  LDC.64 R8, c[0x4][R8] ;  /* 0x0100000008087b82 */ /* 0x000ea20000000a00 */
[----:B-1----:R-:W-:Y:S02]  /*0540*/  IMAD.U32 R4, RZ, RZ, UR4 ;  /* 0x00000004ff047e24 */ /* 0x002fe4000f8e00ff */
[----:B0-----:R-:W-:-:S07]  /*0550*/  IMAD.U32 R5, RZ, RZ, UR5 ;  /* 0x00000005ff057e24 */ /* 0x001fce000f8e00ff */
[----:B------:R-:W-:-:S07]  /*0560*/  LEPC R20, `(.L_x_5) ;  /* 0x000000001014794e */ /* 0x000fce0000000000 */
[----:B--2---:R-:W-:Y:S05]  /*0570*/  CALL.ABS.NOINC R8 ;  /* 0x0000000008007343 */ /* 0x004fea0003c00000 */
.L_x_5:
[----:B------:R-:W2:Y:S01]  /*0580*/  LDG.E R0, desc[UR36][R28.64] ;  /* 0x000000241c007981 */ /* 0x000ea2000c1e1900 */
[----:B------:R-:W0:Y:S01]  /*0590*/  LDC.64 R8, c[0x0][0x3a0] ;  /* 0x0000e800ff087b82 */ /* 0x000e220000000a00 */
[----:B------:R-:W-:Y:S01]  /*05a0*/  IMAD.MOV.U32 R10, RZ, RZ, 0x1 ;  /* 0x00000001ff0a7424 */ /* 0x000fe200078e00ff */
[----:B------:R-:W-:-:S04]  /*05b0*/  IADD3 R6, P0, PT, R19, UR40, RZ ;  /* 0x0000002813067c10 */ /* 0x000fc8000ff1e0ff */
[----:B------:R-:W-:Y:S02]  /*05c0*/  IADD3.X R7, PT, PT, R23, UR41, RZ, P0, !PT ;  /* 0x0000002917077c10 */ /* 0x000fe400087fe4ff */
[----:B------:R-:W1:Y:S01]  /*05d0*/  LDC.64 R4, c[0x0][0x3a8] ;  /* 0x0000ea00ff047b82 */ /* 0x000e620000000a00 */
[----:B0-----:R-:W-:-:S04]  /*05e0*/  IMAD.WIDE R8, R19, 0x4, R8 ;  /* 0x0000000413087825 */ /* 0x001fc800078e0208 */
[----:B--2---:R-:W-:Y:S01]  /*05f0*/  VIADD R3, R0, 0x1 ;  /* 0x0000000100037836 */ /* 0x004fe20000000000 */
[----:B------:R-:W-:-:S04]  /*0600*/  PRMT R0, R10, 0x7610, R0 ;  /* 0x000076100a007816 */ /* 0x000fc80000000000 */
[----:B------:R0:W-:Y:S04]  /*0610*/  STG.E desc[UR36][R8.64], R3 ;  /* 0x0000000308007986 */ /* 0x0001e8000c101924 */
[----:B------:R0:W-:Y:S04]  /*0620*/  STG.E.U8 desc[UR36][R6.64], R0 ;  /* 0x0000000006007986 */ /* 0x0001e8000c101124 */
[----:B-1----:R0:W-:Y:S02]  /*0630*/  STG.E.U8 desc[UR36][R4.64], RZ ;  /* 0x000000ff04007986 */ /* 0x0021e4000c101124 */
.L_x_4:
[----:B------:R-:W-:Y:S05]  /*0640*/  BSYNC.RECONVERGENT B6 ;  /* 0x0000000000067941 */ /* 0x000fea0003800200 */
.L_x_3:
[----:B------:R-:W-:Y:S01]  /*0650*/  ISETP.NE.AND P0, PT, R26, RZ, PT ;  /* 0x000000ff1a00720c */ /* 0x000fe20003f05270 */
[----:B------:R-:W-:-:S12]  /*0660*/  VIADD R17, R17, 0x1 ;  /* 0x0000000111117836 */ /* 0x000fd80000000000 */
[----:B------:R-:W-:Y:S05]  /*0670*/  @P0 BRA `(.L_x_6) ;  /* 0xfffffffc00640947 */ /* 0x000fea000383ffff */
.L_x_2:
[----:B------:R-:W-:Y:S05]  /*0680*/  BSYNC.RECONVERGENT B7 ;  /* 0x0000000000077941 */ /* 0x000fea0003800200 */
.L_x_1:
[----:B0-----:R-:W-:-:S05]  /*0690*/  IMAD.IADD R0, R25, 0x1, -R22 ;  /* 0x0000000119007824 */ /* 0x001fca00078e0a16 */
[----:B------:R-:W-:-:S13]  /*06a0*/  ISETP.GT.U32.AND P0, PT, R0, -0x4, PT ;  /* 0xfffffffc0000780c */ /* 0x000fda0003f04070 */
[----:B------:R-:W-:Y:S05]  /*06b0*/  @P0 EXIT ;  /* 0x000000000000094d */ /* 0x000fea0003800000 */
[----:B------:R-:W0:Y:S01]  /*06c0*/  LDC.64 R24, c[0x0][0x388] ;  /* 0x0000e200ff187b82 */ /* 0x000e220000000a00 */
[----:B------:R-:W-:Y:S01]  /*06d0*/  IMAD.IADD R22, R17, 0x1, -R22 ;  /* 0x0000000111167824 */ /* 0x000fe200078e0a16 */
[----:B0-----:R-:W-:-:S05]  /*06e0*/  IADD3 R24, P0, PT, R24, 0x8, RZ ;  /* 0x0000000818187810 */ /* 0x001fca0007f1e0ff */
[----:B------:R-:W-:-:S08]  /*06f0*/  IMAD.X R25, RZ, RZ, R25, P0 ;  /* 0x000000ffff197224 */ /* 0x000fd000000e0619 */
.L_x_19:
[----:B------:R-:W-:-:S05]  /*0700*/  IMAD.WIDE R30, R17, 0x4, R24 ;  /* 0x00000004111e7825 */ /* 0x000fca00078e0218 */
[----:B------:R-:W2:Y:S02]  /*0710*/  LDG.E R19, desc[UR36][R30.64+-0x8] ;  /* 0xfffff8241e137981 */ /* 0x000ea4000c1e1900 */
[----:B--2---:R-:W-:Y:S02]  /*0720*/  SHF.R.S32.HI R26, RZ, 0x1f, R19 ;  /* 0x0000001fff1a7819 */ /* 0x004fe40000011413 */
[----:B0-----:R-:W-:-:S04]  /*0730*/  IADD3 R4, P0, PT, R19, UR42, RZ ;  /* 0x0000002a13047c10 */ /* 0x001fc8000ff1e0ff */
        /* <DEDUP_REMOVED lines=18> */
.L_x_9:
        /* <DEDUP_REMOVED lines=12> */
.L_x_8:
[----:B------:R-:W-:Y:S05]  /*0920*/  BSYNC.RECONVERGENT B6 ;  /* 0x0000000000067941 */ /* 0x000fea0003800200 */
.L_x_7:
[----:B------:R-:W2:Y:S02]  /*0930*/  LDG.E R19, desc[UR36][R30.64+-0x4] ;  /* 0xfffffc241e137981 */ /* 0x000ea4000c1e1900 */
[----:B--2---:R-:W-:Y:S02]  /*0940*/  SHF.R.S32.HI R26, RZ, 0x1f, R19 ;  /* 0x0000001fff1a7819 */ /* 0x004fe40000011413 */
[----:B0-----:R-:W-:-:S04]  /*0950*/  IADD3 R4, P0, PT, R19, UR42, RZ ;  /* 0x0000002a13047c10 */ /* 0x001fc8000ff1e0ff */
[----:B------:R-:W-:-:S05]  /*0960*/  IADD3.X R5, PT, PT, R26, UR43, RZ, P0, !PT ;  /* 0x0000002b1a057c10 */ /* 0x000fca00087fe4ff */
[----:B------:R-:W2:Y:S01]  /*0970*/  LDG.E.U8 R4, desc[UR36][R4.64] ;  /* 0x0000002404047981 */ /* 0x000ea2000c1e1100 */
[----:B------:R-:W-:Y:S01]  /*0980*/  BSSY.RECONVERGENT B6, `(.L_x_10) ;  /* 0x0000019000067945 */ /* 0x000fe20003800200 */
        /* <DEDUP_REMOVED lines=12> */
.L_x_12:
        /* <DEDUP_REMOVED lines=12> */
.L_x_11:
[----:B------:R-:W-:Y:S05]  /*0b10*/  BSYNC.RECONVERGENT B6 ;  /* 0x0000000000067941 */ /* 0x000fea0003800200 */
.L_x_10:
        /* <DEDUP_REMOVED lines=18> */
.L_x_15:
        /* <DEDUP_REMOVED lines=12> */
.L_x_14:
[----:B------:R-:W-:Y:S05]  /*0d00*/  BSYNC.RECONVERGENT B6 ;  /* 0x0000000000067941 */ /* 0x000fea0003800200 */
.L_x_13:
        /* <DEDUP_REMOVED lines=18> */
.L_x_18:
        /* <DEDUP_REMOVED lines=12> */
.L_x_17:
[----:B------:R-:W-:Y:S05]  /*0ef0*/  BSYNC.RECONVERGENT B6 ;  /* 0x0000000000067941 */ /* 0x000fea0003800200 */
.L_x_16:
[----:B------:R-:W-:Y:S01]  /*0f00*/  ISETP.NE.AND P0, PT, R23, RZ, PT ;  /* 0x000000ff1700720c */ /* 0x000fe20003f05270 */
[----:B------:R-:W-:-:S12]  /*0f10*/  VIADD R17, R17, 0x4 ;  /* 0x0000000411117836 */ /* 0x000fd80000000000 */
[----:B------:R-:W-:Y:S05]  /*0f20*/  @P0 BRA `(.L_x_19) ;  /* 0xfffffff400f40947 */ /* 0x000fea000383ffff */
[----:B------:R-:W-:Y:S05]  /*0f30*/  EXIT ;  /* 0x000000000000794d */ /* 0x000fea0003800000 */
.L_x_20:
[----:B------:R-:W-:-:S00]  /*0f40*/  BRA `(.L_x_20) ;  /* 0xfffffffc00fc7947 */ /* 0x000fc0000383ffff */
[----:B------:R-:W-:-:S00]  /*0f50*/  NOP ;  /* 0x0000000000007918 */ /* 0x000fc00000000000 */
        /* <DEDUP_REMOVED lines=10> */
.L_x_21:


//--------------------- .nv.global.init           --------------------------
	.section	.nv.global.init,"aw",@progbits
.nv.global.init:
	.type		$str$1,@object
	.size		$str$1,($str - $str$1)
$str$1:
        /*0000*/ 	.byte	0x74, 0x68, 0x72, 0x65, 0x61, 0x64, 0x49, 0x44, 0x20, 0x3a, 0x20, 0x25, 0x64, 0x2c, 0x20, 0x6e
        /*0010*/ 	.byte	0x65, 0x69, 0x67, 0x68, 0x62, 0x6f, 0x72, 0x49, 0x44, 0x20, 0x3a, 0x20, 0x25, 0x64, 0x0a, 0x00
	.type		$str,@object
	.size		$str,(.L_0 - $str)
$str:
        /*0020*/ 	.byte	0x74, 0x68, 0x72, 0x65, 0x61, 0x64, 0x49, 0x44, 0x20, 0x3a, 0x20, 0x25, 0x64, 0x2c, 0x20, 0x64
        /*0030*/ 	.byte	0x5f, 0x66, 0x72, 0x6f, 0x6e, 0x74, 0x69, 0x65, 0x72, 0x5b, 0x25, 0x64, 0x5d, 0x20, 0x3a, 0x20
        /*0040*/ 	.byte	0x25, 0x64, 0x2c, 0x20, 0x64, 0x5f, 0x76, 0x69, 0x73, 0x69, 0x74, 0x65, 0x64, 0x5b, 0x25, 0x64
        /*0050*/ 	.byte	0x5d, 0x20, 0x3a, 0x20, 0x25, 0x64, 0x0a, 0x00
.L_0:


//--------------------- .nv.shared.reserved.0     --------------------------
	.section	.nv.shared.reserved.0,"aw",@nobits
	.weak		__nv_reservedSMEM_offset_0_alias
	.size		__nv_reservedSMEM_offset_0_alias, 0, 64
	.other		__nv_reservedSMEM_offset_0_alias,@"STO_CUDA_RESERVED_SHARED STV_DEFAULT"
__nv_reservedSMEM_offset_0_alias:
	.zero		0
	.zero		64


//--------------------- .nv.constant0._Z15CUDA_BFS_KERNELPiS_PbS0_S_S0_ --------------------------
	.section	.nv.constant0._Z15CUDA_BFS_KERNELPiS_PbS0_S_S0_,"a",@progbits
	.sectionflags	@""
	.align	4
.nv.constant0._Z15CUDA_BFS_KERNELPiS_PbS0_S_S0_:
	.zero		944


//--------------------- SYMBOLS --------------------------

	.type		.nv.reservedSmem.offset0,@object
	.size		.nv.reservedSmem.offset0,0x4
	.type		vprintf,@function
